//
// Generated by NVIDIA NVVM Compiler
//
// Compiler Build ID: CL-36424714
// Cuda compilation tools, release 13.0, V13.0.88
// Based on NVVM 20.0.0
//

.version 9.0
.target sm_100
.address_size 64

	// .globl	_Z23residual_forward_kernelPfS_S_i

.visible .entry _Z23residual_forward_kernelPfS_S_i(
	.param .u64 .ptr .align 1 _Z23residual_forward_kernelPfS_S_i_param_0,
	.param .u64 .ptr .align 1 _Z23residual_forward_kernelPfS_S_i_param_1,
	.param .u64 .ptr .align 1 _Z23residual_forward_kernelPfS_S_i_param_2,
	.param .u32 _Z23residual_forward_kernelPfS_S_i_param_3
)
{


	ret;

}


// ===== COMPILED SASS (sm_100) =====

	.target	sm_100

	.elftype	@"ET_EXEC"


//--------------------- .note.nv.tkinfo           --------------------------
	.section	.note.nv.tkinfo,"",@"SHT_NOTE"
	.sectionflags	@"SHF_NOTE_NV_TKINFO"
	.tkinfo
        /*0018*/ 	.word	0x00000002
        /*0030*/ 	.string	""
        /*0030*/ 	.string	"ptxas"
        /*0030*/ 	.string	"Cuda compilation tools, release 13.0, V13.0.88"
        /*0030*/ 	.string	"Build cuda_13.0.r13.0/compiler.36424714_0"
        /*0030*/ 	.string	"-arch sm_100 -m 64 "



//--------------------- .note.nv.cuinfo           --------------------------
	.section	.note.nv.cuinfo,"",@"SHT_NOTE"
	.sectionflags	@"SHF_NOTE_NV_CUINFO"
        /*0018*/ 	.short	0x0002
        /*001a*/ 	.short	0x0064
        /*001c*/ 	.short	0x0082
	.zero		2


//--------------------- .nv.info                  --------------------------
	.section	.nv.info,"",@"SHT_CUDA_INFO"
	.align	4


	//----- nvinfo : EIATTR_REGCOUNT
	.align		4
        /*0000*/ 	.byte	0x04, 0x2f
        /*0002*/ 	.short	(.L_1 - .L_0)
	.align		4
.L_0:
        /*0004*/ 	.word	index@(_Z23residual_forward_kernelPfS_S_i)
        /*0008*/ 	.word	0x00000004


	//----- nvinfo : EIATTR_FRAME_SIZE
	.align		4
.L_1:
        /*000c*/ 	.byte	0x04, 0x11
        /*000e*/ 	.short	(.L_3 - .L_2)
	.align		4
.L_2:
        /*0010*/ 	.word	index@(_Z23residual_forward_kernelPfS_S_i)
        /*0014*/ 	.word	0x00000000


	//----- nvinfo : EIATTR_MIN_STACK_SIZE
	.align		4
.L_3:
        /*0018*/ 	.byte	0x04, 0x12
        /*001a*/ 	.short	(.L_5 - .L_4)
	.align		4
.L_4:
        /*001c*/ 	.word	index@(_Z23residual_forward_kernelPfS_S_i)
        /*0020*/ 	.word	0x00000000
.L_5:


//--------------------- .nv.compat                --------------------------
	.section	.nv.compat,"",@"SHT_CUDA_COMPAT_INFO"
	.align	4
        /*0000*/ 	.byte	0x02, 0x09, 0x00, 0x00, 0x02, 0x02, 0x01, 0x00, 0x02, 0x05, 0x05, 0x00, 0x03, 0x07, 0x01, 0x01
        /*0010*/ 	.byte	0x02, 0x03, 0x00, 0x00, 0x02, 0x06, 0x01, 0x00, 0x04, 0x0b, 0x08, 0x00, 0x09, 0x00, 0x00, 0x00
        /*0020*/ 	.byte	0x00, 0x00, 0x00, 0x00


//--------------------- .nv.info._Z23residual_forward_kernelPfS_S_i --------------------------
	.section	.nv.info._Z23residual_forward_kernelPfS_S_i,"",@"SHT_CUDA_INFO"
	.sectionflags	@""
	.align	4


	//----- nvinfo : EIATTR_CUDA_API_VERSION
	.align		4
        /*0000*/ 	.byte	0x04, 0x37
        /*0002*/ 	.short	(.L_7 - .L_6)
.L_6:
        /*0004*/ 	.word	0x00000082


	//----- nvinfo : EIATTR_KPARAM_INFO
	.align		4
.L_7:
        /*0008*/ 	.byte	0x04, 0x17
        /*000a*/ 	.short	(.L_9 - .L_8)
.L_8:
        /*000c*/ 	.word	0x00000000
        /*0010*/ 	.short	0x0003
        /*0012*/ 	.short	0x0018
        /*0014*/ 	.byte	0x00, 0xf0, 0x11, 0x00


	//----- nvinfo : EIATTR_KPARAM_INFO
	.align		4
.L_9:
        /*0018*/ 	.byte	0x04, 0x17
        /*001a*/ 	.short	(.L_11 - .L_10)
.L_10:
        /*001c*/ 	.word	0x00000000
        /*0020*/ 	.short	0x0002
        /*0022*/ 	.short	0x0010
        /*0024*/ 	.byte	0x00, 0xf5, 0x21, 0x00


	//----- nvinfo : EIATTR_KPARAM_INFO
	.align		4
.L_11:
        /*0028*/ 	.byte	0x04, 0x17
        /*002a*/ 	.short	(.L_13 - .L_12)
.L_12:
        /*002c*/ 	.word	0x00000000
        /*0030*/ 	.short	0x0001
        /*0032*/ 	.short	0x0008
        /*0034*/ 	.byte	0x00, 0xf5, 0x21, 0x00


	//----- nvinfo : EIATTR_KPARAM_INFO
	.align		4
.L_13:
        /*0038*/ 	.byte	0x04, 0x17
        /*003a*/ 	.short	(.L_15 - .L_14)
.L_14:
        /*003c*/ 	.word	0x00000000
        /*0040*/ 	.short	0x0000
        /*0042*/ 	.short	0x0000
        /*0044*/ 	.byte	0x00, 0xf5, 0x21, 0x00


	//----- nvinfo : EIATTR_SPARSE_MMA_MASK
	.align		4
.L_15:
        /*0048*/ 	.byte	0x03, 0x50
        /*004a*/ 	.short	0x0000


	//----- nvinfo : EIATTR_MAXREG_COUNT
	.align		4
        /*004c*/ 	.byte	0x03, 0x1b
        /*004e*/ 	.short	0x00ff


	//----- nvinfo : EIATTR_MERCURY_ISA_VERSION
	.align		4
        /*0050*/ 	.byte	0x03, 0x5f
        /*0052*/ 	.short	0x0101


	//----- nvinfo : EIATTR_VRC_CTA_INIT_COUNT
	.align		4
        /*0054*/ 	.byte	0x02, 0x4a
	.zero		1
	.zero		1


	//----- nvinfo : EIATTR_EXIT_INSTR_OFFSETS
	.align		4
        /*0058*/ 	.byte	0x04, 0x1c
        /*005a*/ 	.short	(.L_17 - .L_16)


	//   ....[0]....
.L_16:
        /*005c*/ 	.word	0x00000010


	//----- nvinfo : EIATTR_CBANK_PARAM_SIZE
	.align		4
.L_17:
        /*0060*/ 	.byte	0x03, 0x19
        /*0062*/ 	.short	0x001c


	//----- nvinfo : EIATTR_PARAM_CBANK
	.align		4
        /*0064*/ 	.byte	0x04, 0x0a
        /*0066*/ 	.short	(.L_19 - .L_18)
	.align		4
.L_18:
        /*0068*/ 	.word	index@(.nv.constant0._Z23residual_forward_kernelPfS_S_i)
        /*006c*/ 	.short	0x0380
        /*006e*/ 	.short	0x001c


	//----- nvinfo : EIATTR_SW_WAR
	.align		4
.L_19:
        /*0070*/ 	.byte	0x04, 0x36
        /*0072*/ 	.short	(.L_21 - .L_20)
.L_20:
        /*0074*/ 	.word	0x00000008
.L_21:


//--------------------- .nv.callgraph             --------------------------
	.section	.nv.callgraph,"",@"SHT_CUDA_CALLGRAPH"
	.align	4
	.sectionentsize	8
	.align		4
        /*0000*/ 	.word	0x00000000
	.align		4
        /*0004*/ 	.word	0xffffffff
	.align		4
        /*0008*/ 	.word	0x00000000
	.align		4
        /*000c*/ 	.word	0xfffffffe
	.align		4
        /*0010*/ 	.word	0x00000000
	.align		4
        /*0014*/ 	.word	0xfffffffd
	.align		4
        /*0018*/ 	.word	0x00000000
	.align		4
        /*001c*/ 	.word	0xfffffffc


//--------------------- .text._Z23residual_forward_kernelPfS_S_i --------------------------
	.section	.text._Z23residual_forward_kernelPfS_S_i,"ax",@progbits
	.align	128
        .global         _Z23residual_forward_kernelPfS_S_i
        .type           _Z23residual_forward_kernelPfS_S_i,@function
        .size           _Z23residual_forward_kernelPfS_S_i,(.L_x_1 - _Z23residual_forward_kernelPfS_S_i)
        .other          _Z23residual_forward_kernelPfS_S_i,@"STO_CUDA_ENTRY STV_DEFAULT"
_Z23residual_forward_kernelPfS_S_i:
.text._Z23residual_forward_kernelPfS_S_i:
[----:B------:R-:W-:Y:S01]  /*0000*/  LDC R1, c[0x0][0x37c] ;  /* 0x0000df00ff017b82 */ /* 0x000fe20000000800 */
[----:B------:R-:W-:Y:S05]  /*0010*/  EXIT ;  /* 0x000000000000794d */ /* 0x000fea0003800000 */
.L_x_0:
[----:B------:R-:W-:-:S00]  /*0020*/  BRA `(.L_x_0) ;  /* 0xfffffffc00fc7947 */ /* 0x000fc0000383ffff */
[----:B------:R-:W-:-:S00]  /*0030*/  NOP ;  /* 0x0000000000007918 */ /* 0x000fc00000000000 */
        /* <DEDUP_REMOVED lines=12> */
.L_x_1:


//--------------------- .nv.shared.reserved.0     --------------------------
	.section	.nv.shared.reserved.0,"aw",@nobits
	.weak		__nv_reservedSMEM_offset_0_alias
	.size		__nv_reservedSMEM_offset_0_alias, 0, 64
	.other		__nv_reservedSMEM_offset_0_alias,@"STO_CUDA_RESERVED_SHARED STV_DEFAULT"
__nv_reservedSMEM_offset_0_alias:
	.zero		0
	.zero		64


//--------------------- .nv.constant0._Z23residual_forward_kernelPfS_S_i --------------------------
	.section	.nv.constant0._Z23residual_forward_kernelPfS_S_i,"a",@progbits
	.sectionflags	@""
	.align	4
.nv.constant0._Z23residual_forward_kernelPfS_S_i:
	.zero		924


//--------------------- SYMBOLS --------------------------

	.type		.nv.reservedSmem.offset0,@object
	.size		.nv.reservedSmem.offset0,0x4
